//
// Generated by NVIDIA NVVM Compiler
//
// Compiler Build ID: CL-36424714
// Cuda compilation tools, release 13.0, V13.0.88
// Based on NVVM 20.0.0
//

.version 9.0
.target sm_100
.address_size 64

	// .globl	_Z8identityPvi

.visible .entry _Z8identityPvi(
	.param .u64 .ptr .align 1 _Z8identityPvi_param_0,
	.param .u32 _Z8identityPvi_param_1
)
{


	ret;

}


// ===== COMPILED SASS (sm_100) =====

	.target	sm_100

	.elftype	@"ET_EXEC"


//--------------------- .note.nv.tkinfo           --------------------------
	.section	.note.nv.tkinfo,"",@"SHT_NOTE"
	.sectionflags	@"SHF_NOTE_NV_TKINFO"
	.tkinfo
        /*0018*/ 	.word	0x00000002
        /*0030*/ 	.string	""
        /*0030*/ 	.string	"ptxas"
        /*0030*/ 	.string	"Cuda compilation tools, release 13.0, V13.0.88"
        /*0030*/ 	.string	"Build cuda_13.0.r13.0/compiler.36424714_0"
        /*0030*/ 	.string	"-arch sm_100 -m 64 "



//--------------------- .note.nv.cuinfo           --------------------------
	.section	.note.nv.cuinfo,"",@"SHT_NOTE"
	.sectionflags	@"SHF_NOTE_NV_CUINFO"
        /*0018*/ 	.short	0x0002
        /*001a*/ 	.short	0x0064
        /*001c*/ 	.short	0x0082
	.zero		2


//--------------------- .nv.info                  --------------------------
	.section	.nv.info,"",@"SHT_CUDA_INFO"
	.align	4


	//----- nvinfo : EIATTR_REGCOUNT
	.align		4
        /*0000*/ 	.byte	0x04, 0x2f
        /*0002*/ 	.short	(.L_1 - .L_0)
	.align		4
.L_0:
        /*0004*/ 	.word	index@(_Z8identityPvi)
        /*0008*/ 	.word	0x00000004


	//----- nvinfo : EIATTR_FRAME_SIZE
	.align		4
.L_1:
        /*000c*/ 	.byte	0x04, 0x11
        /*000e*/ 	.short	(.L_3 - .L_2)
	.align		4
.L_2:
        /*0010*/ 	.word	index@(_Z8identityPvi)
        /*0014*/ 	.word	0x00000000


	//----- nvinfo : EIATTR_MIN_STACK_SIZE
	.align		4
.L_3:
        /*0018*/ 	.byte	0x04, 0x12
        /*001a*/ 	.short	(.L_5 - .L_4)
	.align		4
.L_4:
        /*001c*/ 	.word	index@(_Z8identityPvi)
        /*0020*/ 	.word	0x00000000
.L_5:


//--------------------- .nv.compat                --------------------------
	.section	.nv.compat,"",@"SHT_CUDA_COMPAT_INFO"
	.align	4
        /*0000*/ 	.byte	0x02, 0x09, 0x00, 0x00, 0x02, 0x02, 0x01, 0x00, 0x02, 0x05, 0x05, 0x00, 0x03, 0x07, 0x01, 0x01
        /*0010*/ 	.byte	0x02, 0x03, 0x00, 0x00, 0x02, 0x06, 0x01, 0x00, 0x04, 0x0b, 0x08, 0x00, 0x09, 0x00, 0x00, 0x00
        /*0020*/ 	.byte	0x00, 0x00, 0x00, 0x00


//--------------------- .nv.info._Z8identityPvi   --------------------------
	.section	.nv.info._Z8identityPvi,"",@"SHT_CUDA_INFO"
	.sectionflags	@""
	.align	4


	//----- nvinfo : EIATTR_CUDA_API_VERSION
	.align		4
        /*0000*/ 	.byte	0x04, 0x37
        /*0002*/ 	.short	(.L_7 - .L_6)
.L_6:
        /*0004*/ 	.word	0x00000082


	//----- nvinfo : EIATTR_KPARAM_INFO
	.align		4
.L_7:
        /*0008*/ 	.byte	0x04, 0x17
        /*000a*/ 	.short	(.L_9 - .L_8)
.L_8:
        /*000c*/ 	.word	0x00000000
        /*0010*/ 	.short	0x0001
        /*0012*/ 	.short	0x0008
        /*0014*/ 	.byte	0x00, 0xf0, 0x11, 0x00


	//----- nvinfo : EIATTR_KPARAM_INFO
	.align		4
.L_9:
        /*0018*/ 	.byte	0x04, 0x17
        /*001a*/ 	.short	(.L_11 - .L_10)
.L_10:
        /*001c*/ 	.word	0x00000000
        /*0020*/ 	.short	0x0000
        /*0022*/ 	.short	0x0000
        /*0024*/ 	.byte	0x00, 0xf5, 0x21, 0x00


	//----- nvinfo : EIATTR_SPARSE_MMA_MASK
	.align		4
.L_11:
        /*0028*/ 	.byte	0x03, 0x50
        /*002a*/ 	.short	0x0000


	//----- nvinfo : EIATTR_MAXREG_COUNT
	.align		4
        /*002c*/ 	.byte	0x03, 0x1b
        /*002e*/ 	.short	0x00ff


	//----- nvinfo : EIATTR_MERCURY_ISA_VERSION
	.align		4
        /*0030*/ 	.byte	0x03, 0x5f
        /*0032*/ 	.short	0x0101


	//----- nvinfo : EIATTR_VRC_CTA_INIT_COUNT
	.align		4
        /*0034*/ 	.byte	0x02, 0x4a
	.zero		1
	.zero		1


	//----- nvinfo : EIATTR_EXIT_INSTR_OFFSETS
	.align		4
        /*0038*/ 	.byte	0x04, 0x1c
        /*003a*/ 	.short	(.L_13 - .L_12)


	//   ....[0]....
.L_12:
        /*003c*/ 	.word	0x00000010


	//----- nvinfo : EIATTR_CBANK_PARAM_SIZE
	.align		4
.L_13:
        /*0040*/ 	.byte	0x03, 0x19
        /*0042*/ 	.short	0x000c


	//----- nvinfo : EIATTR_PARAM_CBANK
	.align		4
        /*0044*/ 	.byte	0x04, 0x0a
        /*0046*/ 	.short	(.L_15 - .L_14)
	.align		4
.L_14:
        /*0048*/ 	.word	index@(.nv.constant0._Z8identityPvi)
        /*004c*/ 	.short	0x0380
        /*004e*/ 	.short	0x000c


	//----- nvinfo : EIATTR_SW_WAR
	.align		4
.L_15:
        /*0050*/ 	.byte	0x04, 0x36
        /*0052*/ 	.short	(.L_17 - .L_16)
.L_16:
        /*0054*/ 	.word	0x00000008
.L_17:


//--------------------- .nv.callgraph             --------------------------
	.section	.nv.callgraph,"",@"SHT_CUDA_CALLGRAPH"
	.align	4
	.sectionentsize	8
	.align		4
        /*0000*/ 	.word	0x00000000
	.align		4
        /*0004*/ 	.word	0xffffffff
	.align		4
        /*0008*/ 	.word	0x00000000
	.align		4
        /*000c*/ 	.word	0xfffffffe
	.align		4
        /*0010*/ 	.word	0x00000000
	.align		4
        /*0014*/ 	.word	0xfffffffd
	.align		4
        /*0018*/ 	.word	0x00000000
	.align		4
        /*001c*/ 	.word	0xfffffffc


//--------------------- .text._Z8identityPvi      --------------------------
	.section	.text._Z8identityPvi,"ax",@progbits
	.align	128
        .global         _Z8identityPvi
        .type           _Z8identityPvi,@function
        .size           _Z8identityPvi,(.L_x_1 - _Z8identityPvi)
        .other          _Z8identityPvi,@"STO_CUDA_ENTRY STV_DEFAULT"
_Z8identityPvi:
.text._Z8identityPvi:
[----:B------:R-:W-:Y:S01]  /*0000*/  LDC R1, c[0x0][0x37c] ;  /* 0x0000df00ff017b82 */ /* 0x000fe20000000800 */
[----:B------:R-:W-:Y:S05]  /*0010*/  EXIT ;  /* 0x000000000000794d */ /* 0x000fea0003800000 */
.L_x_0:
[----:B------:R-:W-:-:S00]  /*0020*/  BRA `(.L_x_0) ;  /* 0xfffffffc00fc7947 */ /* 0x000fc0000383ffff */
[----:B------:R-:W-:-:S00]  /*0030*/  NOP ;  /* 0x0000000000007918 */ /* 0x000fc00000000000 */
        /* <DEDUP_REMOVED lines=12> */
.L_x_1:


//--------------------- .nv.shared.reserved.0     --------------------------
	.section	.nv.shared.reserved.0,"aw",@nobits
	.weak		__nv_reservedSMEM_offset_0_alias
	.size		__nv_reservedSMEM_offset_0_alias, 0, 64
	.other		__nv_reservedSMEM_offset_0_alias,@"STO_CUDA_RESERVED_SHARED STV_DEFAULT"
__nv_reservedSMEM_offset_0_alias:
	.zero		0
	.zero		64


//--------------------- .nv.constant0._Z8identityPvi --------------------------
	.section	.nv.constant0._Z8identityPvi,"a",@progbits
	.sectionflags	@""
	.align	4
.nv.constant0._Z8identityPvi:
	.zero		908


//--------------------- SYMBOLS --------------------------

	.type		.nv.reservedSmem.offset0,@object
	.size		.nv.reservedSmem.offset0,0x4
